//
// Generated by NVIDIA NVVM Compiler
//
// Compiler Build ID: CL-36424714
// Cuda compilation tools, release 13.0, V13.0.88
// Based on NVVM 20.0.0
//

.version 9.0
.target sm_100
.address_size 64

	// .globl	_Z6kernelPiS_S_S_S_
.extern .func  (.param .b32 func_retval0) vprintf
(
	.param .b64 vprintf_param_0,
	.param .b64 vprintf_param_1
)
;
.global .align 1 .b8 $str[16] = {116, 104, 114, 101, 97, 100, 32, 105, 100, 32, 58, 32, 37, 100, 10};

.visible .entry _Z6kernelPiS_S_S_S_(
	.param .u64 .ptr .align 1 _Z6kernelPiS_S_S_S__param_0,
	.param .u64 .ptr .align 1 _Z6kernelPiS_S_S_S__param_1,
	.param .u64 .ptr .align 1 _Z6kernelPiS_S_S_S__param_2,
	.param .u64 .ptr .align 1 _Z6kernelPiS_S_S_S__param_3,
	.param .u64 .ptr .align 1 _Z6kernelPiS_S_S_S__param_4
)
{
	.local .align 8 .b8 	__local_depot0[8];
	.reg .b64 	%SP;
	.reg .b64 	%SPL;
	.reg .pred 	%p<2>;
	.reg .b32 	%r<12>;
	.reg .b64 	%rd<17>;

	mov.u64 	%SPL, __local_depot0;
	cvta.local.u64 	%SP, %SPL;
	ld.param.u64 	%rd1, [_Z6kernelPiS_S_S_S__param_0];
	ld.param.u64 	%rd2, [_Z6kernelPiS_S_S_S__param_1];
	ld.param.u64 	%rd3, [_Z6kernelPiS_S_S_S__param_2];
	ld.param.u64 	%rd4, [_Z6kernelPiS_S_S_S__param_4];
	cvta.to.global.u64 	%rd5, %rd2;
	cvta.to.global.u64 	%rd6, %rd1;
	cvta.to.global.u64 	%rd7, %rd3;
	cvta.to.global.u64 	%rd8, %rd4;
	add.u64 	%rd9, %SP, 0;
	add.u64 	%rd10, %SPL, 0;
	mov.u32 	%r1, %ctaid.x;
	mov.u32 	%r2, %ntid.x;
	mov.u32 	%r3, %tid.x;
	mad.lo.s32 	%r4, %r1, %r2, %r3;
	st.local.u32 	[%rd10], %r4;
	mov.u64 	%rd11, $str;
	cvta.global.u64 	%rd12, %rd11;
	{ // callseq 0, 0
	.param .b64 param0;
	st.param.b64 	[param0], %rd12;
	.param .b64 param1;
	st.param.b64 	[param1], %rd9;
	.param .b32 retval0;
	call.uni (retval0), 
	vprintf, 
	(
	param0, 
	param1
	);
	ld.param.b32 	%r5, [retval0];
	} // callseq 0
	bar.sync 	0;
	ld.global.u32 	%r7, [%rd8];
	ld.global.u32 	%r8, [%rd7];
	mad.lo.s32 	%r9, %r7, %r4, %r8;
	mul.wide.s32 	%rd13, %r9, 4;
	add.s64 	%rd14, %rd6, %rd13;
	ld.global.u32 	%r10, [%rd14];
	setp.eq.s32 	%p1, %r10, 1;
	selp.u32 	%r11, 1, 0, %p1;
	mul.wide.s32 	%rd15, %r4, 4;
	add.s64 	%rd16, %rd5, %rd15;
	st.global.u32 	[%rd16], %r11;
	ret;

}


// ===== COMPILED SASS (sm_100) =====

	.target	sm_100

	.elftype	@"ET_EXEC"


//--------------------- .note.nv.tkinfo           --------------------------
	.section	.note.nv.tkinfo,"",@"SHT_NOTE"
	.sectionflags	@"SHF_NOTE_NV_TKINFO"
	.tkinfo
        /*0018*/ 	.word	0x00000002
        /*0030*/ 	.string	""
        /*0030*/ 	.string	"ptxas"
        /*0030*/ 	.string	"Cuda compilation tools, release 13.0, V13.0.88"
        /*0030*/ 	.string	"Build cuda_13.0.r13.0/compiler.36424714_0"
        /*0030*/ 	.string	"-arch sm_100 -m 64 "



//--------------------- .note.nv.cuinfo           --------------------------
	.section	.note.nv.cuinfo,"",@"SHT_NOTE"
	.sectionflags	@"SHF_NOTE_NV_CUINFO"
        /*0018*/ 	.short	0x0002
        /*001a*/ 	.short	0x0064
        /*001c*/ 	.short	0x0082
	.zero		2


//--------------------- .nv.info                  --------------------------
	.section	.nv.info,"",@"SHT_CUDA_INFO"
	.align	4


	//----- nvinfo : EIATTR_REGCOUNT
	.align		4
        /*0000*/ 	.byte	0x04, 0x2f
        /*0002*/ 	.short	(.L_2 - .L_1)
	.align		4
.L_1:
        /*0004*/ 	.word	index@(_Z6kernelPiS_S_S_S_)
        /*0008*/ 	.word	0x00000018


	//----- nvinfo : EIATTR_FRAME_SIZE
	.align		4
.L_2:
        /*000c*/ 	.byte	0x04, 0x11
        /*000e*/ 	.short	(.L_4 - .L_3)
	.align		4
.L_3:
        /*0010*/ 	.word	index@(_Z6kernelPiS_S_S_S_)
        /*0014*/ 	.word	0x00000008


	//----- nvinfo : EIATTR_MIN_STACK_SIZE
	.align		4
.L_4:
        /*0018*/ 	.byte	0x04, 0x12
        /*001a*/ 	.short	(.L_6 - .L_5)
	.align		4
.L_5:
        /*001c*/ 	.word	index@(_Z6kernelPiS_S_S_S_)
        /*0020*/ 	.word	0x00000008
.L_6:


//--------------------- .nv.compat                --------------------------
	.section	.nv.compat,"",@"SHT_CUDA_COMPAT_INFO"
	.align	4
        /*0000*/ 	.byte	0x02, 0x09, 0x00, 0x00, 0x02, 0x02, 0x01, 0x00, 0x02, 0x05, 0x05, 0x00, 0x03, 0x07, 0x01, 0x01
        /*0010*/ 	.byte	0x02, 0x03, 0x00, 0x00, 0x02, 0x06, 0x01, 0x00, 0x04, 0x0b, 0x08, 0x00, 0x09, 0x00, 0x00, 0x00
        /*0020*/ 	.byte	0x00, 0x00, 0x00, 0x00


//--------------------- .nv.info._Z6kernelPiS_S_S_S_ --------------------------
	.section	.nv.info._Z6kernelPiS_S_S_S_,"",@"SHT_CUDA_INFO"
	.sectionflags	@""
	.align	4


	//----- nvinfo : EIATTR_CUDA_API_VERSION
	.align		4
        /*0000*/ 	.byte	0x04, 0x37
        /*0002*/ 	.short	(.L_8 - .L_7)
.L_7:
        /*0004*/ 	.word	0x00000082


	//----- nvinfo : EIATTR_KPARAM_INFO
	.align		4
.L_8:
        /*0008*/ 	.byte	0x04, 0x17
        /*000a*/ 	.short	(.L_10 - .L_9)
.L_9:
        /*000c*/ 	.word	0x00000000
        /*0010*/ 	.short	0x0004
        /*0012*/ 	.short	0x0020
        /*0014*/ 	.byte	0x00, 0xf5, 0x21, 0x00


	//----- nvinfo : EIATTR_KPARAM_INFO
	.align		4
.L_10:
        /*0018*/ 	.byte	0x04, 0x17
        /*001a*/ 	.short	(.L_12 - .L_11)
.L_11:
        /*001c*/ 	.word	0x00000000
        /*0020*/ 	.short	0x0003
        /*0022*/ 	.short	0x0018
        /*0024*/ 	.byte	0x00, 0xf5, 0x21, 0x00


	//----- nvinfo : EIATTR_KPARAM_INFO
	.align		4
.L_12:
        /*0028*/ 	.byte	0x04, 0x17
        /*002a*/ 	.short	(.L_14 - .L_13)
.L_13:
        /*002c*/ 	.word	0x00000000
        /*0030*/ 	.short	0x0002
        /*0032*/ 	.short	0x0010
        /*0034*/ 	.byte	0x00, 0xf5, 0x21, 0x00


	//----- nvinfo : EIATTR_KPARAM_INFO
	.align		4
.L_14:
        /*0038*/ 	.byte	0x04, 0x17
        /*003a*/ 	.short	(.L_16 - .L_15)
.L_15:
        /*003c*/ 	.word	0x00000000
        /*0040*/ 	.short	0x0001
        /*0042*/ 	.short	0x0008
        /*0044*/ 	.byte	0x00, 0xf5, 0x21, 0x00


	//----- nvinfo : EIATTR_KPARAM_INFO
	.align		4
.L_16:
        /*0048*/ 	.byte	0x04, 0x17
        /*004a*/ 	.short	(.L_18 - .L_17)
.L_17:
        /*004c*/ 	.word	0x00000000
        /*0050*/ 	.short	0x0000
        /*0052*/ 	.short	0x0000
        /*0054*/ 	.byte	0x00, 0xf5, 0x21, 0x00


	//----- nvinfo : EIATTR_SPARSE_MMA_MASK
	.align		4
.L_18:
        /*0058*/ 	.byte	0x03, 0x50
        /*005a*/ 	.short	0x0000


	//----- nvinfo : EIATTR_MAXREG_COUNT
	.align		4
        /*005c*/ 	.byte	0x03, 0x1b
        /*005e*/ 	.short	0x00ff


	//----- nvinfo : EIATTR_NUM_BARRIERS
	.align		4
        /*0060*/ 	.byte	0x02, 0x4c
        /*0062*/ 	.byte	0x01
	.zero		1


	//----- nvinfo : EIATTR_EXTERNS
	.align		4
        /*0064*/ 	.byte	0x04, 0x0f
        /*0066*/ 	.short	(.L_20 - .L_19)


	//   ....[0]....
	.align		4
.L_19:
        /*0068*/ 	.word	index@(vprintf)


	//----- nvinfo : EIATTR_MERCURY_ISA_VERSION
	.align		4
.L_20:
        /*006c*/ 	.byte	0x03, 0x5f
        /*006e*/ 	.short	0x0101


	//----- nvinfo : EIATTR_VRC_CTA_INIT_COUNT
	.align		4
        /*0070*/ 	.byte	0x02, 0x4a
	.zero		1
	.zero		1


	//----- nvinfo : EIATTR_SYSCALL_OFFSETS
	.align		4
        /*0074*/ 	.byte	0x04, 0x46
        /*0076*/ 	.short	(.L_22 - .L_21)


	//   ....[0]....
.L_21:
        /*0078*/ 	.word	0x00000120


	//----- nvinfo : EIATTR_EXIT_INSTR_OFFSETS
	.align		4
.L_22:
        /*007c*/ 	.byte	0x04, 0x1c
        /*007e*/ 	.short	(.L_24 - .L_23)


	//   ....[0]....
.L_23:
        /*0080*/ 	.word	0x00000220


	//----- nvinfo : EIATTR_CBANK_PARAM_SIZE
	.align		4
.L_24:
        /*0084*/ 	.byte	0x03, 0x19
        /*0086*/ 	.short	0x0028


	//----- nvinfo : EIATTR_PARAM_CBANK
	.align		4
        /*0088*/ 	.byte	0x04, 0x0a
        /*008a*/ 	.short	(.L_26 - .L_25)
	.align		4
.L_25:
        /*008c*/ 	.word	index@(.nv.constant0._Z6kernelPiS_S_S_S_)
        /*0090*/ 	.short	0x0380
        /*0092*/ 	.short	0x0028


	//----- nvinfo : EIATTR_SW_WAR
	.align		4
.L_26:
        /*0094*/ 	.byte	0x04, 0x36
        /*0096*/ 	.short	(.L_28 - .L_27)
.L_27:
        /*0098*/ 	.word	0x00000008
.L_28:


//--------------------- .nv.callgraph             --------------------------
	.section	.nv.callgraph,"",@"SHT_CUDA_CALLGRAPH"
	.align	4
	.sectionentsize	8
	.align		4
        /*0000*/ 	.word	0x00000000
	.align		4
        /*0004*/ 	.word	0xffffffff
	.align		4
        /*0008*/ 	.word	index@(_Z6kernelPiS_S_S_S_)
	.align		4
        /*000c*/ 	.word	index@(vprintf)
	.align		4
        /*0010*/ 	.word	0x00000000
	.align		4
        /*0014*/ 	.word	0xfffffffe
	.align		4
        /*0018*/ 	.word	0x00000000
	.align		4
        /*001c*/ 	.word	0xfffffffd
	.align		4
        /*0020*/ 	.word	0x00000000
	.align		4
        /*0024*/ 	.word	0xfffffffc


//--------------------- .nv.constant4             --------------------------
	.section	.nv.constant4,"a",@progbits
	.align	8
	.align		8
.nv.constant4:
        /*0000*/ 	.dword	vprintf
	.align		8
        /*0008*/ 	.dword	$str


//--------------------- .text._Z6kernelPiS_S_S_S_ --------------------------
	.section	.text._Z6kernelPiS_S_S_S_,"ax",@progbits
	.align	128
        .global         _Z6kernelPiS_S_S_S_
        .type           _Z6kernelPiS_S_S_S_,@function
        .size           _Z6kernelPiS_S_S_S_,(.L_x_2 - _Z6kernelPiS_S_S_S_)
        .other          _Z6kernelPiS_S_S_S_,@"STO_CUDA_ENTRY STV_DEFAULT"
_Z6kernelPiS_S_S_S_:
.text._Z6kernelPiS_S_S_S_:
[----:B------:R-:W0:Y:S01]  /*0000*/  LDC R1, c[0x0][0x37c] ;  /* 0x0000df00ff017b82 */ /* 0x000e220000000800 */
[----:B------:R-:W1:Y:S01]  /*0010*/  S2R R3, SR_TID.X ;  /* 0x0000000000037919 */ /* 0x000e620000002100 */
[----:B------:R-:W2:Y:S06]  /*0020*/  LDCU UR5, c[0x0][0x2fc] ;  /* 0x00005f80ff0577ac */ /* 0x000eac0008000800 */
[----:B------:R-:W1:Y:S01]  /*0030*/  S2UR UR6, SR_CTAID.X ;  /* 0x00000000000679c3 */ /* 0x000e620000002500 */
[----:B0-----:R-:W-:Y:S01]  /*0040*/  VIADD R1, R1, 0xfffffff8 ;  /* 0xfffffff801017836 */ /* 0x001fe20000000000 */
[----:B------:R-:W-:Y:S01]  /*0050*/  MOV R0, 0x0 ;  /* 0x0000000000007802 */ /* 0x000fe20000000f00 */
[----:B------:R-:W0:Y:S01]  /*0060*/  LDCU UR4, c[0x0][0x2f8] ;  /* 0x00005f00ff0477ac */ /* 0x000e220008000800 */
[----:B------:R-:W3:Y:S04]  /*0070*/  LDCU.64 UR36, c[0x0][0x358] ;  /* 0x00006b00ff2477ac */ /* 0x000ee80008000a00 */
[----:B------:R-:W1:Y:S08]  /*0080*/  LDC R2, c[0x0][0x360] ;  /* 0x0000d800ff027b82 */ /* 0x000e700000000800 */
[----:B------:R4:W3:Y:S01]  /*0090*/  LDC.64 R8, c[0x4][R0] ;  /* 0x0100000000087b82 */ /* 0x0008e20000000a00 */
[----:B0-----:R-:W-:-:S04]  /*00a0*/  IADD3 R6, P0, PT, R1, UR4, RZ ;  /* 0x0000000401067c10 */ /* 0x001fc8000ff1e0ff */
[----:B--2---:R-:W-:Y:S01]  /*00b0*/  IADD3.X R7, PT, PT, RZ, UR5, RZ, P0, !PT ;  /* 0x00000005ff077c10 */ /* 0x004fe200087fe4ff */
[----:B-1----:R-:W-:Y:S01]  /*00c0*/  IMAD R2, R2, UR6, R3 ;  /* 0x0000000602027c24 */ /* 0x002fe2000f8e0203 */
[----:B------:R-:W0:Y:S04]  /*00d0*/  LDCU.64 UR6, c[0x4][0x8] ;  /* 0x01000100ff0677ac */ /* 0x000e280008000a00 */
[----:B------:R4:W-:Y:S01]  /*00e0*/  STL [R1], R2 ;  /* 0x0000000201007387 */ /* 0x0009e20000100800 */
[----:B0-----:R-:W-:Y:S01]  /*00f0*/  IMAD.U32 R4, RZ, RZ, UR6 ;  /* 0x00000006ff047e24 */ /* 0x001fe2000f8e00ff */
[----:B---34-:R-:W-:-:S07]  /*0100*/  MOV R5, UR7 ;  /* 0x0000000700057c02 */ /* 0x018fce0008000f00 */
[----:B------:R-:W-:-:S07]  /*0110*/  LEPC R20, `(.L_x_0) ;  /* 0x000000001014794e */ /* 0x000fce0000000000 */
[----:B------:R-:W-:Y:S05]  /*0120*/  CALL.ABS.NOINC R8 ;  /* 0x0000000008007343 */ /* 0x000fea0003c00000 */
.L_x_0:
[----:B------:R-:W-:Y:S05]  /*0130*/  WARPSYNC.ALL ;  /* 0x0000000000007948 */ /* 0x000fea0003800000 */
[----:B------:R-:W0:Y:S08]  /*0140*/  LDC.64 R4, c[0x0][0x3a0] ;  /* 0x0000e800ff047b82 */ /* 0x000e300000000a00 */
[----:B------:R-:W-:Y:S08]  /*0150*/  BAR.SYNC.DEFER_BLOCKING 0x0 ;  /* 0x0000000000007b1d */ /* 0x000ff00000010000 */
[----:B------:R-:W1:Y:S08]  /*0160*/  LDC.64 R6, c[0x0][0x390] ;  /* 0x0000e400ff067b82 */ /* 0x000e700000000a00 */
[----:B------:R-:W2:Y:S08]  /*0170*/  LDC.64 R8, c[0x0][0x380] ;  /* 0x0000e000ff087b82 */ /* 0x000eb00000000a00 */
[----:B------:R-:W3:Y:S01]  /*0180*/  LDC.64 R10, c[0x0][0x388] ;  /* 0x0000e200ff0a7b82 */ /* 0x000ee20000000a00 */
[----:B0-----:R-:W4:Y:S04]  /*0190*/  LDG.E R5, desc[UR36][R4.64] ;  /* 0x0000002404057981 */ /* 0x001f28000c1e1900 */
[----:B-1----:R-:W4:Y:S02]  /*01a0*/  LDG.E R6, desc[UR36][R6.64] ;  /* 0x0000002406067981 */ /* 0x002f24000c1e1900 */
[----:B----4-:R-:W-:-:S04]  /*01b0*/  IMAD R3, R2, R5, R6 ;  /* 0x0000000502037224 */ /* 0x010fc800078e0206 */
[----:B--2---:R-:W-:-:S06]  /*01c0*/  IMAD.WIDE R8, R3, 0x4, R8 ;  /* 0x0000000403087825 */ /* 0x004fcc00078e0208 */
[----:B------:R-:W2:Y:S01]  /*01d0*/  LDG.E R8, desc[UR36][R8.64] ;  /* 0x0000002408087981 */ /* 0x000ea2000c1e1900 */
[----:B---3--:R-:W-:Y:S01]  /*01e0*/  IMAD.WIDE R2, R2, 0x4, R10 ;  /* 0x0000000402027825 */ /* 0x008fe200078e020a */
[----:B--2---:R-:W-:-:S04]  /*01f0*/  ISETP.NE.AND P0, PT, R8, 0x1, PT ;  /* 0x000000010800780c */ /* 0x004fc80003f05270 */
[----:B------:R-:W-:-:S05]  /*0200*/  SEL R11, RZ, 0x1, P0 ;  /* 0x00000001ff0b7807 */ /* 0x000fca0000000000 */
[----:B------:R-:W-:Y:S01]  /*0210*/  STG.E desc[UR36][R2.64], R11 ;  /* 0x0000000b02007986 */ /* 0x000fe2000c101924 */
[----:B------:R-:W-:Y:S05]  /*0220*/  EXIT ;  /* 0x000000000000794d */ /* 0x000fea0003800000 */
.L_x_1:
[----:B------:R-:W-:-:S00]  /*0230*/  BRA `(.L_x_1) ;  /* 0xfffffffc00fc7947 */ /* 0x000fc0000383ffff */
[----:B------:R-:W-:-:S00]  /*0240*/  NOP ;  /* 0x0000000000007918 */ /* 0x000fc00000000000 */
        /* <DEDUP_REMOVED lines=11> */
.L_x_2:


//--------------------- .nv.global.init           --------------------------
	.section	.nv.global.init,"aw",@progbits
.nv.global.init:
	.type		$str,@object
	.size		$str,(.L_0 - $str)
$str:
        /*0000*/ 	.byte	0x74, 0x68, 0x72, 0x65, 0x61, 0x64, 0x20, 0x69, 0x64, 0x20, 0x3a, 0x20, 0x25, 0x64, 0x0a, 0x00
.L_0:


//--------------------- .nv.shared.reserved.0     --------------------------
	.section	.nv.shared.reserved.0,"aw",@nobits
	.weak		__nv_reservedSMEM_offset_0_alias
	.size		__nv_reservedSMEM_offset_0_alias, 0, 64
	.other		__nv_reservedSMEM_offset_0_alias,@"STO_CUDA_RESERVED_SHARED STV_DEFAULT"
__nv_reservedSMEM_offset_0_alias:
	.zero		0
	.zero		64


//--------------------- .nv.constant0._Z6kernelPiS_S_S_S_ --------------------------
	.section	.nv.constant0._Z6kernelPiS_S_S_S_,"a",@progbits
	.sectionflags	@""
	.align	4
.nv.constant0._Z6kernelPiS_S_S_S_:
	.zero		936


//--------------------- SYMBOLS --------------------------

	.type		.nv.reservedSmem.offset0,@object
	.size		.nv.reservedSmem.offset0,0x4
	.type		vprintf,@function
